	.headerflags	@"EF_CUDA_TEXMODE_UNIFIED EF_CUDA_64BIT_ADDRESS EF_CUDA_ACCELERATORS EF_CUDA_SM90 EF_CUDA_VIRTUAL_SM(EF_CUDA_SM90)"
	.elftype	@"ET_EXEC"


//--------------------- .nv.info                  --------------------------
	.section	.nv.info,"",@"SHT_CUDA_INFO"
	.align	4


	//----- nvinfo : EIATTR_REGCOUNT
	.align		4
        /*0000*/ 	.byte	0x04, 0x2f
        /*0002*/ 	.short	(.L_1 - .L_0)
	.align		4
.L_0:
        /*0004*/ 	.word	index@(triton_poi_fused_convolution_5)
        /*0008*/ 	.word	0x0000000c


	//----- nvinfo : EIATTR_MIN_STACK_SIZE
	.align		4
.L_1:
        /*000c*/ 	.byte	0x04, 0x12
        /*000e*/ 	.short	(.L_3 - .L_2)
	.align		4
.L_2:
        /*0010*/ 	.word	index@(triton_poi_fused_convolution_5)
        /*0014*/ 	.word	0x00000000


	//----- nvinfo : EIATTR_FRAME_SIZE
	.align		4
.L_3:
        /*0018*/ 	.byte	0x04, 0x11
        /*001a*/ 	.short	(.L_5 - .L_4)
	.align		4
.L_4:
        /*001c*/ 	.word	index@(triton_poi_fused_convolution_5)
        /*0020*/ 	.word	0x00000000


	//----- nvinfo : EIATTR_MIN_STACK_SIZE
	.align		4
.L_5:
        /*0024*/ 	.byte	0x04, 0x12
        /*0026*/ 	.short	(.L_7 - .L_6)
	.align		4
.L_6:
        /*0028*/ 	.word	index@(triton_poi_fused_convolution_5)
        /*002c*/ 	.word	0x00000000
.L_7:


//--------------------- .nv.info.triton_poi_fused_convolution_5 --------------------------
	.section	.nv.info.triton_poi_fused_convolution_5,"",@"SHT_CUDA_INFO"
	.sectionflags	@""
	.align	4


	//----- nvinfo : EIATTR_CUDA_API_VERSION
	.align		4
        /*0000*/ 	.byte	0x04, 0x37
        /*0002*/ 	.short	(.L_9 - .L_8)
.L_8:
        /*0004*/ 	.word	0x0000007c


	//----- nvinfo : EIATTR_KPARAM_INFO
	.align		4
.L_9:
        /*0008*/ 	.byte	0x04, 0x17
        /*000a*/ 	.short	(.L_11 - .L_10)
.L_10:
        /*000c*/ 	.word	0x00000000
        /*0010*/ 	.short	0x0002
        /*0012*/ 	.short	0x0010
        /*0014*/ 	.byte	0x00, 0xf0, 0x11, 0x00


	//----- nvinfo : EIATTR_KPARAM_INFO
	.align		4
.L_11:
        /*0018*/ 	.byte	0x04, 0x17
        /*001a*/ 	.short	(.L_13 - .L_12)
.L_12:
        /*001c*/ 	.word	0x00000000
        /*0020*/ 	.short	0x0001
        /*0022*/ 	.short	0x0008
        /*0024*/ 	.byte	0x00, 0xf4, 0x21, 0x00


	//----- nvinfo : EIATTR_KPARAM_INFO
	.align		4
.L_13:
        /*0028*/ 	.byte	0x04, 0x17
        /*002a*/ 	.short	(.L_15 - .L_14)
.L_14:
        /*002c*/ 	.word	0x00000000
        /*0030*/ 	.short	0x0000
        /*0032*/ 	.short	0x0000
        /*0034*/ 	.byte	0x00, 0xf4, 0x21, 0x00


	//----- nvinfo : EIATTR_SPARSE_MMA_MASK
	.align		4
.L_15:
        /*0038*/ 	.byte	0x03, 0x50
        /*003a*/ 	.short	0x0000


	//----- nvinfo : EIATTR_MAXREG_COUNT
	.align		4
        /*003c*/ 	.byte	0x03, 0x1b
        /*003e*/ 	.short	0x00ff


	//----- nvinfo : EIATTR_EXIT_INSTR_OFFSETS
	.align		4
        /*0040*/ 	.byte	0x04, 0x1c
        /*0042*/ 	.short	(.L_17 - .L_16)


	//   ....[0]....
.L_16:
        /*0044*/ 	.word	0x00000140


	//----- nvinfo : EIATTR_REQNTID
	.align		4
.L_17:
        /*0048*/ 	.byte	0x04, 0x10
        /*004a*/ 	.short	(.L_19 - .L_18)
.L_18:
        /*004c*/ 	.word	0x00000100
        /*0050*/ 	.word	0x00000001
        /*0054*/ 	.word	0x00000001


	//----- nvinfo : EIATTR_CBANK_PARAM_SIZE
	.align		4
.L_19:
        /*0058*/ 	.byte	0x03, 0x19
        /*005a*/ 	.short	0x0014


	//----- nvinfo : EIATTR_PARAM_CBANK
	.align		4
        /*005c*/ 	.byte	0x04, 0x0a
        /*005e*/ 	.short	(.L_21 - .L_20)
	.align		4
.L_20:
        /*0060*/ 	.word	index@(.nv.constant0.triton_poi_fused_convolution_5)
        /*0064*/ 	.short	0x0210
        /*0066*/ 	.short	0x0014


	//----- nvinfo : EIATTR_SW_WAR
	.align		4
.L_21:
        /*0068*/ 	.byte	0x04, 0x36
        /*006a*/ 	.short	(.L_23 - .L_22)
.L_22:
        /*006c*/ 	.word	0x00000008
.L_23:


//--------------------- .nv.callgraph             --------------------------
	.section	.nv.callgraph,"",@"SHT_CUDA_CALLGRAPH"
	.align	4
	.sectionentsize	8
	.align		4
        /*0000*/ 	.word	0x00000000
	.align		4
        /*0004*/ 	.word	0xffffffff
	.align		4
        /*0008*/ 	.word	0x00000000
	.align		4
        /*000c*/ 	.word	0xfffffffe
	.align		4
        /*0010*/ 	.word	0x00000000
	.align		4
        /*0014*/ 	.word	0xfffffffd
	.align		4
        /*0018*/ 	.word	0x00000000
	.align		4
        /*001c*/ 	.word	0xfffffffc


//--------------------- .text.triton_poi_fused_convolution_5 --------------------------
	.section	.text.triton_poi_fused_convolution_5,"ax",@progbits
	.align	128
        .global         triton_poi_fused_convolution_5
        .type           triton_poi_fused_convolution_5,@function
        .size           triton_poi_fused_convolution_5,(.L_x_1 - triton_poi_fused_convolution_5)
        .other          triton_poi_fused_convolution_5,@"STO_CUDA_ENTRY STV_DEFAULT"
triton_poi_fused_convolution_5:
.text.triton_poi_fused_convolution_5:
[----:B------:R-:W-:Y:S01]  /*0000*/  LDC R1, c[0x0][0x28] ;  /* 0x00000a00ff017b82 */ /* 0x000fe20000000800 */
[----:B------:R-:W1:Y:S07]  /*0010*/  S2R R0, SR_TID.X ;  /* 0x0000000000007919 */ /* 0x000e6e0000002100 */
[----:B------:R-:W2:Y:S01]  /*0020*/  LDC.64 R4, c[0x0][0x218] ;  /* 0x00008600ff047b82 */ /* 0x000ea20000000a00 */
[----:B------:R-:W-:Y:S01]  /*0030*/  ULDC.64 UR4, c[0x0][0x208] ;  /* 0x0000820000047ab9 */ /* 0x000fe20000000a00 */
[----:B------:R-:W3:Y:S06]  /*0040*/  S2R R7, SR_CTAID.X ;  /* 0x0000000000077919 */ /* 0x000eec0000002500 */
[----:B------:R-:W4:Y:S01]  /*0050*/  LDC.64 R2, c[0x0][0x210] ;  /* 0x00008400ff027b82 */ /* 0x000f220000000a00 */
[----:B-1----:R-:W-:-:S04]  /*0060*/  SHF.L.U32 R0, R0, 0x1, RZ ;  /* 0x0000000100007819 */ /* 0x002fc800000006ff */
[----:B------:R-:W-:-:S04]  /*0070*/  LOP3.LUT R0, R0, 0x1fe, RZ, 0xc0, !PT ;  /* 0x000001fe00007812 */ /* 0x000fc800078ec0ff */
[----:B---3--:R-:W-:-:S05]  /*0080*/  LEA R7, R7, R0, 0x9 ;  /* 0x0000000007077211 */ /* 0x008fca00078e48ff */
[----:B------:R-:W-:-:S04]  /*0090*/  IMAD.HI R0, R7, 0x2aaaaaab, RZ ;  /* 0x2aaaaaab07007827 */ /* 0x000fc800078e02ff */
[----:B----4-:R-:W-:Y:S01]  /*00a0*/  IMAD.WIDE R2, R7, 0x4, R2 ;  /* 0x0000000407027825 */ /* 0x010fe200078e0202 */
[----:B------:R-:W-:-:S04]  /*00b0*/  SHF.R.U32.HI R9, RZ, 0x1f, R0 ;  /* 0x0000001fff097819 */ /* 0x000fc80000011600 */
[----:B------:R-:W-:-:S05]  /*00c0*/  LEA.HI R0, R0, R9, RZ, 0x1b ;  /* 0x0000000900007211 */ /* 0x000fca00078fd8ff */
[----:B------:R-:W-:Y:S02]  /*00d0*/  IMAD R9, R0, -0xc0, R7 ;  /* 0xffffff4000097824 */ /* 0x000fe400078e0207 */
[----:B------:R-:W3:Y:S02]  /*00e0*/  LDG.E.64 R6, desc[UR4][R2.64] ;  /* 0x0000000402067981 */ /* 0x000ee4000c1e1b00 */
[----:B--2---:R-:W-:-:S06]  /*00f0*/  IMAD.WIDE R4, R9, 0x4, R4 ;  /* 0x0000000409047825 */ /* 0x004fcc00078e0204 */
[----:B------:R-:W3:Y:S02]  /*0100*/  LDG.E.EL.64 R4, desc[UR4][R4.64] ;  /* 0x0000000404047981 */ /* 0x000ee4000c2e1b00 */
[----:B---3--:R-:W-:Y:S01]  /*0110*/  FADD R6, R6, R4 ;  /* 0x0000000406067221 */ /* 0x008fe20000000000 */
[----:B------:R-:W-:-:S05]  /*0120*/  FADD R7, R7, R5 ;  /* 0x0000000507077221 */ /* 0x000fca0000000000 */
[----:B------:R-:W-:Y:S01]  /*0130*/  STG.E.64 desc[UR4][R2.64], R6 ;  /* 0x0000000602007986 */ /* 0x000fe2000c101b04 */
[----:B------:R-:W-:Y:S05]  /*0140*/  EXIT ;  /* 0x000000000000794d */ /* 0x000fea0003800000 */
.L_x_0:
[----:B------:R-:W-:-:S00]  /*0150*/  BRA `(.L_x_0) ;  /* 0xfffffffc00fc7947 */ /* 0x000fc0000383ffff */
[----:B------:R-:W-:-:S00]  /*0160*/  NOP ;  /* 0x0000000000007918 */ /* 0x000fc00000000000 */
        /* <DEDUP_REMOVED lines=9> */
.L_x_1:


//--------------------- .nv.constant0.triton_poi_fused_convolution_5 --------------------------
	.section	.nv.constant0.triton_poi_fused_convolution_5,"a",@progbits
	.sectionflags	@""
	.align	4
.nv.constant0.triton_poi_fused_convolution_5:
	.zero		548
